//
// Generated by NVIDIA NVVM Compiler
//
// Compiler Build ID: CL-36424714
// Cuda compilation tools, release 13.0, V13.0.88
// Based on NVVM 20.0.0
//

.version 9.0
.target sm_100
.address_size 64

	// .globl	_Z15add_five_kernelPiS_i
.extern .func  (.param .b32 func_retval0) vprintf
(
	.param .b64 vprintf_param_0,
	.param .b64 vprintf_param_1
)
;
.global .align 1 .b8 $str[21] = {97, 100, 100, 95, 102, 105, 118, 101, 95, 107, 101, 114, 110, 101, 108, 58, 32, 37, 100, 10};

.visible .entry _Z15add_five_kernelPiS_i(
	.param .u64 .ptr .align 1 _Z15add_five_kernelPiS_i_param_0,
	.param .u64 .ptr .align 1 _Z15add_five_kernelPiS_i_param_1,
	.param .u32 _Z15add_five_kernelPiS_i_param_2
)
{
	.local .align 8 .b8 	__local_depot0[8];
	.reg .b64 	%SP;
	.reg .b64 	%SPL;
	.reg .pred 	%p<3>;
	.reg .b32 	%r<11>;
	.reg .b64 	%rd<12>;

	mov.u64 	%SPL, __local_depot0;
	cvta.local.u64 	%SP, %SPL;
	ld.param.u64 	%rd2, [_Z15add_five_kernelPiS_i_param_0];
	ld.param.u64 	%rd3, [_Z15add_five_kernelPiS_i_param_1];
	ld.param.u32 	%r2, [_Z15add_five_kernelPiS_i_param_2];
	cvta.to.global.u64 	%rd1, %rd3;
	mov.u32 	%r3, %ctaid.x;
	mov.u32 	%r4, %ntid.x;
	mov.u32 	%r5, %tid.x;
	mad.lo.s32 	%r1, %r3, %r4, %r5;
	setp.ge.s32 	%p1, %r1, %r2;
	@%p1 bra 	$L__BB0_2;
	cvta.to.global.u64 	%rd4, %rd2;
	mul.wide.s32 	%rd5, %r1, 4;
	add.s64 	%rd6, %rd4, %rd5;
	ld.global.u32 	%r6, [%rd6];
	add.s32 	%r7, %r6, 5;
	add.s64 	%rd7, %rd1, %rd5;
	st.global.u32 	[%rd7], %r7;
$L__BB0_2:
	setp.ne.s32 	%p2, %r1, 0;
	@%p2 bra 	$L__BB0_4;
	ld.global.u32 	%r8, [%rd1];
	add.u64 	%rd8, %SP, 0;
	add.u64 	%rd9, %SPL, 0;
	st.local.u32 	[%rd9], %r8;
	mov.u64 	%rd10, $str;
	cvta.global.u64 	%rd11, %rd10;
	{ // callseq 0, 0
	.param .b64 param0;
	st.param.b64 	[param0], %rd11;
	.param .b64 param1;
	st.param.b64 	[param1], %rd8;
	.param .b32 retval0;
	call.uni (retval0), 
	vprintf, 
	(
	param0, 
	param1
	);
	ld.param.b32 	%r9, [retval0];
	} // callseq 0
$L__BB0_4:
	ret;

}


// ===== COMPILED SASS (sm_100) =====

	.target	sm_100

	.elftype	@"ET_EXEC"


//--------------------- .note.nv.tkinfo           --------------------------
	.section	.note.nv.tkinfo,"",@"SHT_NOTE"
	.sectionflags	@"SHF_NOTE_NV_TKINFO"
	.tkinfo
        /*0018*/ 	.word	0x00000002
        /*0030*/ 	.string	""
        /*0030*/ 	.string	"ptxas"
        /*0030*/ 	.string	"Cuda compilation tools, release 13.0, V13.0.88"
        /*0030*/ 	.string	"Build cuda_13.0.r13.0/compiler.36424714_0"
        /*0030*/ 	.string	"-arch sm_100 -m 64 "



//--------------------- .note.nv.cuinfo           --------------------------
	.section	.note.nv.cuinfo,"",@"SHT_NOTE"
	.sectionflags	@"SHF_NOTE_NV_CUINFO"
        /*0018*/ 	.short	0x0002
        /*001a*/ 	.short	0x0064
        /*001c*/ 	.short	0x0082
	.zero		2


//--------------------- .nv.info                  --------------------------
	.section	.nv.info,"",@"SHT_CUDA_INFO"
	.align	4


	//----- nvinfo : EIATTR_REGCOUNT
	.align		4
        /*0000*/ 	.byte	0x04, 0x2f
        /*0002*/ 	.short	(.L_2 - .L_1)
	.align		4
.L_1:
        /*0004*/ 	.word	index@(_Z15add_five_kernelPiS_i)
        /*0008*/ 	.word	0x00000018


	//----- nvinfo : EIATTR_FRAME_SIZE
	.align		4
.L_2:
        /*000c*/ 	.byte	0x04, 0x11
        /*000e*/ 	.short	(.L_4 - .L_3)
	.align		4
.L_3:
        /*0010*/ 	.word	index@(_Z15add_five_kernelPiS_i)
        /*0014*/ 	.word	0x00000008


	//----- nvinfo : EIATTR_MIN_STACK_SIZE
	.align		4
.L_4:
        /*0018*/ 	.byte	0x04, 0x12
        /*001a*/ 	.short	(.L_6 - .L_5)
	.align		4
.L_5:
        /*001c*/ 	.word	index@(_Z15add_five_kernelPiS_i)
        /*0020*/ 	.word	0x00000008
.L_6:


//--------------------- .nv.compat                --------------------------
	.section	.nv.compat,"",@"SHT_CUDA_COMPAT_INFO"
	.align	4
        /*0000*/ 	.byte	0x02, 0x09, 0x00, 0x00, 0x02, 0x02, 0x01, 0x00, 0x02, 0x05, 0x05, 0x00, 0x03, 0x07, 0x01, 0x01
        /*0010*/ 	.byte	0x02, 0x03, 0x00, 0x00, 0x02, 0x06, 0x01, 0x00, 0x04, 0x0b, 0x08, 0x00, 0x09, 0x00, 0x00, 0x00
        /*0020*/ 	.byte	0x00, 0x00, 0x00, 0x00


//--------------------- .nv.info._Z15add_five_kernelPiS_i --------------------------
	.section	.nv.info._Z15add_five_kernelPiS_i,"",@"SHT_CUDA_INFO"
	.sectionflags	@""
	.align	4


	//----- nvinfo : EIATTR_CUDA_API_VERSION
	.align		4
        /*0000*/ 	.byte	0x04, 0x37
        /*0002*/ 	.short	(.L_8 - .L_7)
.L_7:
        /*0004*/ 	.word	0x00000082


	//----- nvinfo : EIATTR_KPARAM_INFO
	.align		4
.L_8:
        /*0008*/ 	.byte	0x04, 0x17
        /*000a*/ 	.short	(.L_10 - .L_9)
.L_9:
        /*000c*/ 	.word	0x00000000
        /*0010*/ 	.short	0x0002
        /*0012*/ 	.short	0x0010
        /*0014*/ 	.byte	0x00, 0xf0, 0x11, 0x00


	//----- nvinfo : EIATTR_KPARAM_INFO
	.align		4
.L_10:
        /*0018*/ 	.byte	0x04, 0x17
        /*001a*/ 	.short	(.L_12 - .L_11)
.L_11:
        /*001c*/ 	.word	0x00000000
        /*0020*/ 	.short	0x0001
        /*0022*/ 	.short	0x0008
        /*0024*/ 	.byte	0x00, 0xf5, 0x21, 0x00


	//----- nvinfo : EIATTR_KPARAM_INFO
	.align		4
.L_12:
        /*0028*/ 	.byte	0x04, 0x17
        /*002a*/ 	.short	(.L_14 - .L_13)
.L_13:
        /*002c*/ 	.word	0x00000000
        /*0030*/ 	.short	0x0000
        /*0032*/ 	.short	0x0000
        /*0034*/ 	.byte	0x00, 0xf5, 0x21, 0x00


	//----- nvinfo : EIATTR_SPARSE_MMA_MASK
	.align		4
.L_14:
        /*0038*/ 	.byte	0x03, 0x50
        /*003a*/ 	.short	0x0000


	//----- nvinfo : EIATTR_MAXREG_COUNT
	.align		4
        /*003c*/ 	.byte	0x03, 0x1b
        /*003e*/ 	.short	0x00ff


	//----- nvinfo : EIATTR_EXTERNS
	.align		4
        /*0040*/ 	.byte	0x04, 0x0f
        /*0042*/ 	.short	(.L_16 - .L_15)


	//   ....[0]....
	.align		4
.L_15:
        /*0044*/ 	.word	index@(vprintf)


	//----- nvinfo : EIATTR_MERCURY_ISA_VERSION
	.align		4
.L_16:
        /*0048*/ 	.byte	0x03, 0x5f
        /*004a*/ 	.short	0x0101


	//----- nvinfo : EIATTR_VRC_CTA_INIT_COUNT
	.align		4
        /*004c*/ 	.byte	0x02, 0x4a
	.zero		1
	.zero		1


	//----- nvinfo : EIATTR_SYSCALL_OFFSETS
	.align		4
        /*0050*/ 	.byte	0x04, 0x46
        /*0052*/ 	.short	(.L_18 - .L_17)


	//   ....[0]....
.L_17:
        /*0054*/ 	.word	0x000001f0


	//----- nvinfo : EIATTR_EXIT_INSTR_OFFSETS
	.align		4
.L_18:
        /*0058*/ 	.byte	0x04, 0x1c
        /*005a*/ 	.short	(.L_20 - .L_19)


	//   ....[0]....
.L_19:
        /*005c*/ 	.word	0x00000150


	//   ....[1]....
        /*0060*/ 	.word	0x00000200


	//----- nvinfo : EIATTR_CRS_STACK_SIZE
	.align		4
.L_20:
        /*0064*/ 	.byte	0x04, 0x1e
        /*0066*/ 	.short	(.L_22 - .L_21)
.L_21:
        /*0068*/ 	.word	0x00000000


	//----- nvinfo : EIATTR_CBANK_PARAM_SIZE
	.align		4
.L_22:
        /*006c*/ 	.byte	0x03, 0x19
        /*006e*/ 	.short	0x0014


	//----- nvinfo : EIATTR_PARAM_CBANK
	.align		4
        /*0070*/ 	.byte	0x04, 0x0a
        /*0072*/ 	.short	(.L_24 - .L_23)
	.align		4
.L_23:
        /*0074*/ 	.word	index@(.nv.constant0._Z15add_five_kernelPiS_i)
        /*0078*/ 	.short	0x0380
        /*007a*/ 	.short	0x0014


	//----- nvinfo : EIATTR_SW_WAR
	.align		4
.L_24:
        /*007c*/ 	.byte	0x04, 0x36
        /*007e*/ 	.short	(.L_26 - .L_25)
.L_25:
        /*0080*/ 	.word	0x00000008
.L_26:


//--------------------- .nv.callgraph             --------------------------
	.section	.nv.callgraph,"",@"SHT_CUDA_CALLGRAPH"
	.align	4
	.sectionentsize	8
	.align		4
        /*0000*/ 	.word	0x00000000
	.align		4
        /*0004*/ 	.word	0xffffffff
	.align		4
        /*0008*/ 	.word	index@(_Z15add_five_kernelPiS_i)
	.align		4
        /*000c*/ 	.word	index@(vprintf)
	.align		4
        /*0010*/ 	.word	0x00000000
	.align		4
        /*0014*/ 	.word	0xfffffffe
	.align		4
        /*0018*/ 	.word	0x00000000
	.align		4
        /*001c*/ 	.word	0xfffffffd
	.align		4
        /*0020*/ 	.word	0x00000000
	.align		4
        /*0024*/ 	.word	0xfffffffc


//--------------------- .nv.constant4             --------------------------
	.section	.nv.constant4,"a",@progbits
	.align	8
	.align		8
.nv.constant4:
        /*0000*/ 	.dword	vprintf
	.align		8
        /*0008*/ 	.dword	$str


//--------------------- .text._Z15add_five_kernelPiS_i --------------------------
	.section	.text._Z15add_five_kernelPiS_i,"ax",@progbits
	.align	128
        .global         _Z15add_five_kernelPiS_i
        .type           _Z15add_five_kernelPiS_i,@function
        .size           _Z15add_five_kernelPiS_i,(.L_x_2 - _Z15add_five_kernelPiS_i)
        .other          _Z15add_five_kernelPiS_i,@"STO_CUDA_ENTRY STV_DEFAULT"
_Z15add_five_kernelPiS_i:
.text._Z15add_five_kernelPiS_i:
[----:B------:R-:W0:Y:S01]  /*0000*/  LDC R1, c[0x0][0x37c] ;  /* 0x0000df00ff017b82 */ /* 0x000e220000000800 */
[----:B------:R-:W1:Y:S01]  /*0010*/  S2R R0, SR_TID.X ;  /* 0x0000000000007919 */ /* 0x000e620000002100 */
[----:B------:R-:W2:Y:S06]  /*0020*/  LDCU UR7, c[0x0][0x2fc] ;  /* 0x00005f80ff0777ac */ /* 0x000eac0008000800 */
[----:B------:R-:W1:Y:S01]  /*0030*/  S2UR UR4, SR_CTAID.X ;  /* 0x00000000000479c3 */ /* 0x000e620000002500 */
[----:B0-----:R-:W-:Y:S01]  /*0040*/  VIADD R1, R1, 0xfffffff8 ;  /* 0xfffffff801017836 */ /* 0x001fe20000000000 */
[----:B------:R-:W0:Y:S06]  /*0050*/  LDCU UR6, c[0x0][0x390] ;  /* 0x00007200ff0677ac */ /* 0x000e2c0008000800 */
[----:B------:R-:W1:Y:S08]  /*0060*/  LDC R7, c[0x0][0x360] ;  /* 0x0000d800ff077b82 */ /* 0x000e700000000800 */
[----:B------:R-:W3:Y:S08]  /*0070*/  LDC.64 R2, c[0x0][0x380] ;  /* 0x0000e000ff027b82 */ /* 0x000ef00000000a00 */
[----:B------:R-:W4:Y:S01]  /*0080*/  LDC.64 R4, c[0x0][0x388] ;  /* 0x0000e200ff047b82 */ /* 0x000f220000000a00 */
[----:B-1----:R-:W-:Y:S01]  /*0090*/  IMAD R7, R7, UR4, R0 ;  /* 0x0000000407077c24 */ /* 0x002fe2000f8e0200 */
[----:B------:R-:W1:Y:S04]  /*00a0*/  LDCU.64 UR4, c[0x0][0x358] ;  /* 0x00006b00ff0477ac */ /* 0x000e680008000a00 */
[----:B0-----:R-:W-:-:S13]  /*00b0*/  ISETP.GE.AND P0, PT, R7, UR6, PT ;  /* 0x0000000607007c0c */ /* 0x001fda000bf06270 */
[----:B---3--:R-:W-:-:S06]  /*00c0*/  @!P0 IMAD.WIDE R2, R7, 0x4, R2 ;  /* 0x0000000407028825 */ /* 0x008fcc00078e0202 */
[----:B-1----:R-:W3:Y:S01]  /*00d0*/  @!P0 LDG.E R2, desc[UR4][R2.64] ;  /* 0x0000000402028981 */ /* 0x002ee2000c1e1900 */
[----:B------:R-:W0:Y:S01]  /*00e0*/  LDCU UR6, c[0x0][0x2f8] ;  /* 0x00005f00ff0677ac */ /* 0x000e220008000800 */
[C---:B------:R-:W-:Y:S01]  /*00f0*/  ISETP.NE.AND P1, PT, R7.reuse, RZ, PT ;  /* 0x000000ff0700720c */ /* 0x040fe20003f25270 */
[----:B----4-:R-:W-:Y:S01]  /*0100*/  @!P0 IMAD.WIDE R4, R7, 0x4, R4 ;  /* 0x0000000407048825 */ /* 0x010fe200078e0204 */
[----:B0-----:R-:W-:-:S05]  /*0110*/  IADD3 R6, P2, PT, R1, UR6, RZ ;  /* 0x0000000601067c10 */ /* 0x001fca000ff5e0ff */
[----:B--2---:R-:W-:Y:S01]  /*0120*/  IMAD.X R7, RZ, RZ, UR7, P2 ;  /* 0x00000007ff077e24 */ /* 0x004fe200090e06ff */
[----:B---3--:R-:W-:-:S05]  /*0130*/  @!P0 IADD3 R9, PT, PT, R2, 0x5, RZ ;  /* 0x0000000502098810 */ /* 0x008fca0007ffe0ff */
[----:B------:R0:W-:Y:S01]  /*0140*/  @!P0 STG.E desc[UR4][R4.64], R9 ;  /* 0x0000000904008986 */ /* 0x0001e2000c101904 */
[----:B------:R-:W-:Y:S05]  /*0150*/  @P1 EXIT ;  /* 0x000000000000194d */ /* 0x000fea0003800000 */
[----:B------:R-:W1:Y:S02]  /*0160*/  LDC.64 R2, c[0x0][0x388] ;  /* 0x0000e200ff027b82 */ /* 0x000e640000000a00 */
[----:B-1----:R-:W2:Y:S01]  /*0170*/  LDG.E R2, desc[UR4][R2.64] ;  /* 0x0000000402027981 */ /* 0x002ea2000c1e1900 */
[----:B------:R-:W-:Y:S01]  /*0180*/  MOV R0, 0x0 ;  /* 0x0000000000007802 */ /* 0x000fe20000000f00 */
[----:B------:R-:W1:Y:S04]  /*0190*/  LDCU.64 UR4, c[0x4][0x8] ;  /* 0x01000100ff0477ac */ /* 0x000e680008000a00 */
[----:B0-----:R0:W3:Y:S01]  /*01a0*/  LDC.64 R8, c[0x4][R0] ;  /* 0x0100000000087b82 */ /* 0x0010e20000000a00 */
[----:B-1----:R-:W-:Y:S01]  /*01b0*/  MOV R4, UR4 ;  /* 0x0000000400047c02 */ /* 0x002fe20008000f00 */
[----:B------:R-:W-:Y:S01]  /*01c0*/  IMAD.U32 R5, RZ, RZ, UR5 ;  /* 0x00000005ff057e24 */ /* 0x000fe2000f8e00ff */
[----:B--23--:R0:W-:Y:S06]  /*01d0*/  STL [R1], R2 ;  /* 0x0000000201007387 */ /* 0x00c1ec0000100800 */
[----:B------:R-:W-:-:S07]  /*01e0*/  LEPC R20, `(.L_x_0) ;  /* 0x000000001014794e */ /* 0x000fce0000000000 */
[----:B0-----:R-:W-:Y:S05]  /*01f0*/  CALL.ABS.NOINC R8 ;  /* 0x0000000008007343 */ /* 0x001fea0003c00000 */
.L_x_0:
[----:B------:R-:W-:Y:S05]  /*0200*/  EXIT ;  /* 0x000000000000794d */ /* 0x000fea0003800000 */
.L_x_1:
[----:B------:R-:W-:-:S00]  /*0210*/  BRA `(.L_x_1) ;  /* 0xfffffffc00fc7947 */ /* 0x000fc0000383ffff */
[----:B------:R-:W-:-:S00]  /*0220*/  NOP ;  /* 0x0000000000007918 */ /* 0x000fc00000000000 */
        /* <DEDUP_REMOVED lines=13> */
.L_x_2:


//--------------------- .nv.global.init           --------------------------
	.section	.nv.global.init,"aw",@progbits
.nv.global.init:
	.type		$str,@object
	.size		$str,(.L_0 - $str)
$str:
        /*0000*/ 	.byte	0x61, 0x64, 0x64, 0x5f, 0x66, 0x69, 0x76, 0x65, 0x5f, 0x6b, 0x65, 0x72, 0x6e, 0x65, 0x6c, 0x3a
        /*0010*/ 	.byte	0x20, 0x25, 0x64, 0x0a, 0x00
.L_0:


//--------------------- .nv.shared.reserved.0     --------------------------
	.section	.nv.shared.reserved.0,"aw",@nobits
	.weak		__nv_reservedSMEM_offset_0_alias
	.size		__nv_reservedSMEM_offset_0_alias, 0, 64
	.other		__nv_reservedSMEM_offset_0_alias,@"STO_CUDA_RESERVED_SHARED STV_DEFAULT"
__nv_reservedSMEM_offset_0_alias:
	.zero		0
	.zero		64


//--------------------- .nv.constant0._Z15add_five_kernelPiS_i --------------------------
	.section	.nv.constant0._Z15add_five_kernelPiS_i,"a",@progbits
	.sectionflags	@""
	.align	4
.nv.constant0._Z15add_five_kernelPiS_i:
	.zero		916


//--------------------- SYMBOLS --------------------------

	.type		.nv.reservedSmem.offset0,@object
	.size		.nv.reservedSmem.offset0,0x4
	.type		vprintf,@function
